//
// Generated by NVIDIA NVVM Compiler
//
// Compiler Build ID: CL-36424714
// Cuda compilation tools, release 13.0, V13.0.88
// Based on NVVM 20.0.0
//

.version 9.0
.target sm_100
.address_size 64

	// .globl	dot_kernel

.visible .entry dot_kernel(
	.param .u64 .ptr .align 1 dot_kernel_param_0,
	.param .u64 .ptr .align 1 dot_kernel_param_1,
	.param .u64 .ptr .align 1 dot_kernel_param_2,
	.param .u32 dot_kernel_param_3
)
{
	.reg .pred 	%p<11>;
	.reg .b32 	%r<28>;
	.reg .b32 	%f<112>;
	.reg .b64 	%rd<30>;

	ld.param.u64 	%rd16, [dot_kernel_param_0];
	ld.param.u64 	%rd17, [dot_kernel_param_1];
	ld.param.u64 	%rd15, [dot_kernel_param_2];
	ld.param.u32 	%r16, [dot_kernel_param_3];
	cvta.to.global.u64 	%rd1, %rd17;
	cvta.to.global.u64 	%rd2, %rd16;
	mov.u32 	%r17, %ctaid.x;
	mov.u32 	%r18, %ntid.x;
	mul.lo.s32 	%r19, %r17, %r18;
	mov.u32 	%r20, %tid.x;
	neg.s32 	%r21, %r20;
	setp.ne.s32 	%p1, %r19, %r21;
	@%p1 bra 	$L__BB0_15;
	setp.lt.s32 	%p2, %r16, 1;
	mov.f32 	%f111, 0f00000000;
	@%p2 bra 	$L__BB0_14;
	and.b32  	%r1, %r16, 15;
	setp.lt.u32 	%p3, %r16, 16;
	mov.f32 	%f111, 0f00000000;
	mov.b32 	%r25, 0;
	@%p3 bra 	$L__BB0_5;
	and.b32  	%r25, %r16, 2147483632;
	neg.s32 	%r23, %r25;
	add.s64 	%rd27, %rd2, 32;
	add.s64 	%rd26, %rd1, 32;
	mov.f32 	%f111, 0f00000000;
$L__BB0_4:
	.pragma "nounroll";
	ld.global.f32 	%f18, [%rd27+-32];
	ld.global.f32 	%f19, [%rd26+-32];
	fma.rn.f32 	%f20, %f18, %f19, %f111;
	ld.global.f32 	%f21, [%rd27+-28];
	ld.global.f32 	%f22, [%rd26+-28];
	fma.rn.f32 	%f23, %f21, %f22, %f20;
	ld.global.f32 	%f24, [%rd27+-24];
	ld.global.f32 	%f25, [%rd26+-24];
	fma.rn.f32 	%f26, %f24, %f25, %f23;
	ld.global.f32 	%f27, [%rd27+-20];
	ld.global.f32 	%f28, [%rd26+-20];
	fma.rn.f32 	%f29, %f27, %f28, %f26;
	ld.global.f32 	%f30, [%rd27+-16];
	ld.global.f32 	%f31, [%rd26+-16];
	fma.rn.f32 	%f32, %f30, %f31, %f29;
	ld.global.f32 	%f33, [%rd27+-12];
	ld.global.f32 	%f34, [%rd26+-12];
	fma.rn.f32 	%f35, %f33, %f34, %f32;
	ld.global.f32 	%f36, [%rd27+-8];
	ld.global.f32 	%f37, [%rd26+-8];
	fma.rn.f32 	%f38, %f36, %f37, %f35;
	ld.global.f32 	%f39, [%rd27+-4];
	ld.global.f32 	%f40, [%rd26+-4];
	fma.rn.f32 	%f41, %f39, %f40, %f38;
	ld.global.f32 	%f42, [%rd27];
	ld.global.f32 	%f43, [%rd26];
	fma.rn.f32 	%f44, %f42, %f43, %f41;
	ld.global.f32 	%f45, [%rd27+4];
	ld.global.f32 	%f46, [%rd26+4];
	fma.rn.f32 	%f47, %f45, %f46, %f44;
	ld.global.f32 	%f48, [%rd27+8];
	ld.global.f32 	%f49, [%rd26+8];
	fma.rn.f32 	%f50, %f48, %f49, %f47;
	ld.global.f32 	%f51, [%rd27+12];
	ld.global.f32 	%f52, [%rd26+12];
	fma.rn.f32 	%f53, %f51, %f52, %f50;
	ld.global.f32 	%f54, [%rd27+16];
	ld.global.f32 	%f55, [%rd26+16];
	fma.rn.f32 	%f56, %f54, %f55, %f53;
	ld.global.f32 	%f57, [%rd27+20];
	ld.global.f32 	%f58, [%rd26+20];
	fma.rn.f32 	%f59, %f57, %f58, %f56;
	ld.global.f32 	%f60, [%rd27+24];
	ld.global.f32 	%f61, [%rd26+24];
	fma.rn.f32 	%f62, %f60, %f61, %f59;
	ld.global.f32 	%f63, [%rd27+28];
	ld.global.f32 	%f64, [%rd26+28];
	fma.rn.f32 	%f111, %f63, %f64, %f62;
	add.s32 	%r23, %r23, 16;
	add.s64 	%rd27, %rd27, 64;
	add.s64 	%rd26, %rd26, 64;
	setp.ne.s32 	%p4, %r23, 0;
	@%p4 bra 	$L__BB0_4;
$L__BB0_5:
	setp.eq.s32 	%p5, %r1, 0;
	@%p5 bra 	$L__BB0_14;
	and.b32  	%r7, %r16, 7;
	setp.lt.u32 	%p6, %r1, 8;
	@%p6 bra 	$L__BB0_8;
	mul.wide.u32 	%rd18, %r25, 4;
	add.s64 	%rd19, %rd2, %rd18;
	ld.global.f32 	%f66, [%rd19];
	add.s64 	%rd20, %rd1, %rd18;
	ld.global.f32 	%f67, [%rd20];
	fma.rn.f32 	%f68, %f66, %f67, %f111;
	ld.global.f32 	%f69, [%rd19+4];
	ld.global.f32 	%f70, [%rd20+4];
	fma.rn.f32 	%f71, %f69, %f70, %f68;
	ld.global.f32 	%f72, [%rd19+8];
	ld.global.f32 	%f73, [%rd20+8];
	fma.rn.f32 	%f74, %f72, %f73, %f71;
	ld.global.f32 	%f75, [%rd19+12];
	ld.global.f32 	%f76, [%rd20+12];
	fma.rn.f32 	%f77, %f75, %f76, %f74;
	ld.global.f32 	%f78, [%rd19+16];
	ld.global.f32 	%f79, [%rd20+16];
	fma.rn.f32 	%f80, %f78, %f79, %f77;
	ld.global.f32 	%f81, [%rd19+20];
	ld.global.f32 	%f82, [%rd20+20];
	fma.rn.f32 	%f83, %f81, %f82, %f80;
	ld.global.f32 	%f84, [%rd19+24];
	ld.global.f32 	%f85, [%rd20+24];
	fma.rn.f32 	%f86, %f84, %f85, %f83;
	ld.global.f32 	%f87, [%rd19+28];
	ld.global.f32 	%f88, [%rd20+28];
	fma.rn.f32 	%f111, %f87, %f88, %f86;
	add.s32 	%r25, %r25, 8;
$L__BB0_8:
	setp.eq.s32 	%p7, %r7, 0;
	@%p7 bra 	$L__BB0_14;
	and.b32  	%r10, %r16, 3;
	setp.lt.u32 	%p8, %r7, 4;
	@%p8 bra 	$L__BB0_11;
	mul.wide.u32 	%rd21, %r25, 4;
	add.s64 	%rd22, %rd2, %rd21;
	ld.global.f32 	%f90, [%rd22];
	add.s64 	%rd23, %rd1, %rd21;
	ld.global.f32 	%f91, [%rd23];
	fma.rn.f32 	%f92, %f90, %f91, %f111;
	ld.global.f32 	%f93, [%rd22+4];
	ld.global.f32 	%f94, [%rd23+4];
	fma.rn.f32 	%f95, %f93, %f94, %f92;
	ld.global.f32 	%f96, [%rd22+8];
	ld.global.f32 	%f97, [%rd23+8];
	fma.rn.f32 	%f98, %f96, %f97, %f95;
	ld.global.f32 	%f99, [%rd22+12];
	ld.global.f32 	%f100, [%rd23+12];
	fma.rn.f32 	%f111, %f99, %f100, %f98;
	add.s32 	%r25, %r25, 4;
$L__BB0_11:
	setp.eq.s32 	%p9, %r10, 0;
	@%p9 bra 	$L__BB0_14;
	mul.wide.u32 	%rd24, %r25, 4;
	add.s64 	%rd29, %rd1, %rd24;
	add.s64 	%rd28, %rd2, %rd24;
	neg.s32 	%r27, %r10;
$L__BB0_13:
	.pragma "nounroll";
	ld.global.f32 	%f101, [%rd28];
	ld.global.f32 	%f102, [%rd29];
	fma.rn.f32 	%f111, %f101, %f102, %f111;
	add.s64 	%rd29, %rd29, 4;
	add.s64 	%rd28, %rd28, 4;
	add.s32 	%r27, %r27, 1;
	setp.ne.s32 	%p10, %r27, 0;
	@%p10 bra 	$L__BB0_13;
$L__BB0_14:
	cvta.to.global.u64 	%rd25, %rd15;
	st.global.f32 	[%rd25], %f111;
$L__BB0_15:
	ret;

}


// ===== COMPILED SASS (sm_100) =====

	.target	sm_100

	.elftype	@"ET_EXEC"


//--------------------- .note.nv.tkinfo           --------------------------
	.section	.note.nv.tkinfo,"",@"SHT_NOTE"
	.sectionflags	@"SHF_NOTE_NV_TKINFO"
	.tkinfo
        /*0018*/ 	.word	0x00000002
        /*0030*/ 	.string	""
        /*0030*/ 	.string	"ptxas"
        /*0030*/ 	.string	"Cuda compilation tools, release 13.0, V13.0.88"
        /*0030*/ 	.string	"Build cuda_13.0.r13.0/compiler.36424714_0"
        /*0030*/ 	.string	"-arch sm_100 -m 64 "



//--------------------- .note.nv.cuinfo           --------------------------
	.section	.note.nv.cuinfo,"",@"SHT_NOTE"
	.sectionflags	@"SHF_NOTE_NV_CUINFO"
        /*0018*/ 	.short	0x0002
        /*001a*/ 	.short	0x0064
        /*001c*/ 	.short	0x0082
	.zero		2


//--------------------- .nv.info                  --------------------------
	.section	.nv.info,"",@"SHT_CUDA_INFO"
	.align	4


	//----- nvinfo : EIATTR_REGCOUNT
	.align		4
        /*0000*/ 	.byte	0x04, 0x2f
        /*0002*/ 	.short	(.L_1 - .L_0)
	.align		4
.L_0:
        /*0004*/ 	.word	index@(dot_kernel)
        /*0008*/ 	.word	0x0000001e


	//----- nvinfo : EIATTR_FRAME_SIZE
	.align		4
.L_1:
        /*000c*/ 	.byte	0x04, 0x11
        /*000e*/ 	.short	(.L_3 - .L_2)
	.align		4
.L_2:
        /*0010*/ 	.word	index@(dot_kernel)
        /*0014*/ 	.word	0x00000000


	//----- nvinfo : EIATTR_MIN_STACK_SIZE
	.align		4
.L_3:
        /*0018*/ 	.byte	0x04, 0x12
        /*001a*/ 	.short	(.L_5 - .L_4)
	.align		4
.L_4:
        /*001c*/ 	.word	index@(dot_kernel)
        /*0020*/ 	.word	0x00000000
.L_5:


//--------------------- .nv.compat                --------------------------
	.section	.nv.compat,"",@"SHT_CUDA_COMPAT_INFO"
	.align	4
        /*0000*/ 	.byte	0x02, 0x09, 0x00, 0x00, 0x02, 0x02, 0x01, 0x00, 0x02, 0x05, 0x05, 0x00, 0x03, 0x07, 0x01, 0x01
        /*0010*/ 	.byte	0x02, 0x03, 0x00, 0x00, 0x02, 0x06, 0x01, 0x00, 0x04, 0x0b, 0x08, 0x00, 0x09, 0x00, 0x00, 0x00
        /*0020*/ 	.byte	0x00, 0x00, 0x00, 0x00


//--------------------- .nv.info.dot_kernel       --------------------------
	.section	.nv.info.dot_kernel,"",@"SHT_CUDA_INFO"
	.sectionflags	@""
	.align	4


	//----- nvinfo : EIATTR_CUDA_API_VERSION
	.align		4
        /*0000*/ 	.byte	0x04, 0x37
        /*0002*/ 	.short	(.L_7 - .L_6)
.L_6:
        /*0004*/ 	.word	0x00000082


	//----- nvinfo : EIATTR_KPARAM_INFO
	.align		4
.L_7:
        /*0008*/ 	.byte	0x04, 0x17
        /*000a*/ 	.short	(.L_9 - .L_8)
.L_8:
        /*000c*/ 	.word	0x00000000
        /*0010*/ 	.short	0x0003
        /*0012*/ 	.short	0x0018
        /*0014*/ 	.byte	0x00, 0xf0, 0x11, 0x00


	//----- nvinfo : EIATTR_KPARAM_INFO
	.align		4
.L_9:
        /*0018*/ 	.byte	0x04, 0x17
        /*001a*/ 	.short	(.L_11 - .L_10)
.L_10:
        /*001c*/ 	.word	0x00000000
        /*0020*/ 	.short	0x0002
        /*0022*/ 	.short	0x0010
        /*0024*/ 	.byte	0x00, 0xf5, 0x21, 0x00


	//----- nvinfo : EIATTR_KPARAM_INFO
	.align		4
.L_11:
        /*0028*/ 	.byte	0x04, 0x17
        /*002a*/ 	.short	(.L_13 - .L_12)
.L_12:
        /*002c*/ 	.word	0x00000000
        /*0030*/ 	.short	0x0001
        /*0032*/ 	.short	0x0008
        /*0034*/ 	.byte	0x00, 0xf5, 0x21, 0x00


	//----- nvinfo : EIATTR_KPARAM_INFO
	.align		4
.L_13:
        /*0038*/ 	.byte	0x04, 0x17
        /*003a*/ 	.short	(.L_15 - .L_14)
.L_14:
        /*003c*/ 	.word	0x00000000
        /*0040*/ 	.short	0x0000
        /*0042*/ 	.short	0x0000
        /*0044*/ 	.byte	0x00, 0xf5, 0x21, 0x00


	//----- nvinfo : EIATTR_SPARSE_MMA_MASK
	.align		4
.L_15:
        /*0048*/ 	.byte	0x03, 0x50
        /*004a*/ 	.short	0x0000


	//----- nvinfo : EIATTR_MAXREG_COUNT
	.align		4
        /*004c*/ 	.byte	0x03, 0x1b
        /*004e*/ 	.short	0x00ff


	//----- nvinfo : EIATTR_MERCURY_ISA_VERSION
	.align		4
        /*0050*/ 	.byte	0x03, 0x5f
        /*0052*/ 	.short	0x0101


	//----- nvinfo : EIATTR_VRC_CTA_INIT_COUNT
	.align		4
        /*0054*/ 	.byte	0x02, 0x4a
	.zero		1
	.zero		1


	//----- nvinfo : EIATTR_EXIT_INSTR_OFFSETS
	.align		4
        /*0058*/ 	.byte	0x04, 0x1c
        /*005a*/ 	.short	(.L_17 - .L_16)


	//   ....[0]....
.L_16:
        /*005c*/ 	.word	0x00000070


	//   ....[1]....
        /*0060*/ 	.word	0x00000a80


	//----- nvinfo : EIATTR_CBANK_PARAM_SIZE
	.align		4
.L_17:
        /*0064*/ 	.byte	0x03, 0x19
        /*0066*/ 	.short	0x001c


	//----- nvinfo : EIATTR_PARAM_CBANK
	.align		4
        /*0068*/ 	.byte	0x04, 0x0a
        /*006a*/ 	.short	(.L_19 - .L_18)
	.align		4
.L_18:
        /*006c*/ 	.word	index@(.nv.constant0.dot_kernel)
        /*0070*/ 	.short	0x0380
        /*0072*/ 	.short	0x001c


	//----- nvinfo : EIATTR_SW_WAR
	.align		4
.L_19:
        /*0074*/ 	.byte	0x04, 0x36
        /*0076*/ 	.short	(.L_21 - .L_20)
.L_20:
        /*0078*/ 	.word	0x00000008
.L_21:


//--------------------- .nv.callgraph             --------------------------
	.section	.nv.callgraph,"",@"SHT_CUDA_CALLGRAPH"
	.align	4
	.sectionentsize	8
	.align		4
        /*0000*/ 	.word	0x00000000
	.align		4
        /*0004*/ 	.word	0xffffffff
	.align		4
        /*0008*/ 	.word	0x00000000
	.align		4
        /*000c*/ 	.word	0xfffffffe
	.align		4
        /*0010*/ 	.word	0x00000000
	.align		4
        /*0014*/ 	.word	0xfffffffd
	.align		4
        /*0018*/ 	.word	0x00000000
	.align		4
        /*001c*/ 	.word	0xfffffffc


//--------------------- .text.dot_kernel          --------------------------
	.section	.text.dot_kernel,"ax",@progbits
	.align	128
        .global         dot_kernel
        .type           dot_kernel,@function
        .size           dot_kernel,(.L_x_7 - dot_kernel)
        .other          dot_kernel,@"STO_CUDA_ENTRY STV_DEFAULT"
dot_kernel:
.text.dot_kernel:
[----:B------:R-:W-:Y:S01]  /*0000*/  LDC R1, c[0x0][0x37c] ;  /* 0x0000df00ff017b82 */ /* 0x000fe20000000800 */
[----:B------:R-:W0:Y:S07]  /*0010*/  S2R R0, SR_TID.X ;  /* 0x0000000000007919 */ /* 0x000e2e0000002100 */
[----:B------:R-:W1:Y:S01]  /*0020*/  S2UR UR4, SR_CTAID.X ;  /* 0x00000000000479c3 */ /* 0x000e620000002500 */
[----:B------:R-:W1:Y:S02]  /*0030*/  LDCU UR5, c[0x0][0x360] ;  /* 0x00006c00ff0577ac */ /* 0x000e640008000800 */
[----:B-1----:R-:W-:Y:S01]  /*0040*/  UIMAD UR4, UR4, UR5, URZ ;  /* 0x00000005040472a4 */ /* 0x002fe2000f8e02ff */
[----:B0-----:R-:W-:-:S05]  /*0050*/  IADD3 R0, PT, PT, -R0, RZ, RZ ;  /* 0x000000ff00007210 */ /* 0x001fca0007ffe1ff */
[----:B------:R-:W-:-:S13]  /*0060*/  ISETP.NE.AND P0, PT, R0, UR4, PT ;  /* 0x0000000400007c0c */ /* 0x000fda000bf05270 */
[----:B------:R-:W-:Y:S05]  /*0070*/  @P0 EXIT ;  /* 0x000000000000094d */ /* 0x000fea0003800000 */
[----:B------:R-:W0:Y:S01]  /*0080*/  LDCU UR8, c[0x0][0x398] ;  /* 0x00007300ff0877ac */ /* 0x000e220008000800 */
[----:B------:R-:W-:Y:S01]  /*0090*/  HFMA2 R14, -RZ, RZ, 0, 0 ;  /* 0x00000000ff0e7431 */ /* 0x000fe200000001ff */
[----:B------:R-:W1:Y:S01]  /*00a0*/  LDCU.64 UR16, c[0x0][0x358] ;  /* 0x00006b00ff1077ac */ /* 0x000e620008000a00 */
[----:B0-----:R-:W-:-:S09]  /*00b0*/  UISETP.GE.AND UP0, UPT, UR8, 0x1, UPT ;  /* 0x000000010800788c */ /* 0x001fd2000bf06270 */
[----:B-1----:R-:W-:Y:S05]  /*00c0*/  BRA.U !UP0, `(.L_x_0) ;  /* 0x0000000908647547 */ /* 0x002fea000b800000 */
[----:B------:R-:W-:Y:S01]  /*00d0*/  UISETP.GE.U32.AND UP1, UPT, UR8, 0x10, UPT ;  /* 0x000000100800788c */ /* 0x000fe2000bf26070 */
[----:B------:R-:W-:Y:S01]  /*00e0*/  MOV R14, RZ ;  /* 0x000000ff000e7202 */ /* 0x000fe20000000f00 */
[----:B------:R-:W-:Y:S01]  /*00f0*/  ULOP3.LUT UR9, UR8, 0xf, URZ, 0xc0, !UPT ;  /* 0x0000000f08097892 */ /* 0x000fe2000f8ec0ff */
[----:B------:R-:W-:-:S03]  /*0100*/  MOV R0, RZ ;  /* 0x000000ff00007202 */ /* 0x000fc60000000f00 */
[----:B------:R-:W-:-:S03]  /*0110*/  UISETP.NE.AND UP0, UPT, UR9, URZ, UPT ;  /* 0x000000ff0900728c */ /* 0x000fc6000bf05270 */
[----:B------:R-:W-:Y:S08]  /*0120*/  BRA.U !UP1, `(.L_x_1) ;  /* 0x0000000509107547 */ /* 0x000ff0000b800000 */
[----:B------:R-:W0:Y:S01]  /*0130*/  LDCU.128 UR12, c[0x0][0x380] ;  /* 0x00007000ff0c77ac */ /* 0x000e220008000c00 */
[----:B------:R-:W-:Y:S01]  /*0140*/  MOV R14, RZ ;  /* 0x000000ff000e7202 */ /* 0x000fe20000000f00 */
[----:B------:R-:W-:-:S04]  /*0150*/  ULOP3.LUT UR10, UR8, 0x7ffffff0, URZ, 0xc0, !UPT ;  /* 0x7ffffff0080a7892 */ /* 0x000fc8000f8ec0ff */
[----:B------:R-:W-:Y:S02]  /*0160*/  UIADD3 UR11, UPT, UPT, -UR10, URZ, URZ ;  /* 0x000000ff0a0b7290 */ /* 0x000fe4000fffe1ff */
[----:B------:R-:W-:Y:S01]  /*0170*/  MOV R0, UR10 ;  /* 0x0000000a00007c02 */ /* 0x000fe20008000f00 */
[----:B0-----:R-:W-:Y:S02]  /*0180*/  UIADD3 UR6, UP1, UPT, UR12, 0x20, URZ ;  /* 0x000000200c067890 */ /* 0x001fe4000ff3e0ff */
[----:B------:R-:W-:Y:S02]  /*0190*/  UIADD3 UR4, UP2, UPT, UR14, 0x20, URZ ;  /* 0x000000200e047890 */ /* 0x000fe4000ff5e0ff */
[----:B------:R-:W-:Y:S02]  /*01a0*/  UIADD3.X UR7, UPT, UPT, URZ, UR13, URZ, UP1, !UPT ;  /* 0x0000000dff077290 */ /* 0x000fe40008ffe4ff */
[----:B------:R-:W-:Y:S01]  /*01b0*/  UIADD3.X UR5, UPT, UPT, URZ, UR15, URZ, UP2, !UPT ;  /* 0x0000000fff057290 */ /* 0x000fe200097fe4ff */
[----:B------:R-:W-:-:S02]  /*01c0*/  MOV R2, UR6 ;  /* 0x0000000600027c02 */ /* 0x000fc40008000f00 */
[----:B------:R-:W-:Y:S02]  /*01d0*/  MOV R4, UR4 ;  /* 0x0000000400047c02 */ /* 0x000fe40008000f00 */
[----:B------:R-:W-:Y:S02]  /*01e0*/  MOV R3, UR7 ;  /* 0x0000000700037c02 */ /* 0x000fe40008000f00 */
[----:B------:R-:W-:-:S07]  /*01f0*/  MOV R5, UR5 ;  /* 0x0000000500057c02 */ /* 0x000fce0008000f00 */
.L_x_2:
[----:B------:R-:W2:Y:S04]  /*0200*/  LDG.E R15, desc[UR16][R2.64+-0x20] ;  /* 0xffffe010020f7981 */ /* 0x000ea8000c1e1900 */
[----:B------:R-:W2:Y:S04]  /*0210*/  LDG.E R16, desc[UR16][R4.64+-0x20] ;  /* 0xffffe01004107981 */ /* 0x000ea8000c1e1900 */
[----:B------:R-:W3:Y:S04]  /*0220*/  LDG.E R24, desc[UR16][R2.64+-0x1c] ;  /* 0xffffe41002187981 */ /* 0x000ee8000c1e1900 */
[----:B------:R-:W3:Y:S04]  /*0230*/  LDG.E R25, desc[UR16][R4.64+-0x1c] ;  /* 0xffffe41004197981 */ /* 0x000ee8000c1e1900 */
[----:B------:R-:W4:Y:S04]  /*0240*/  LDG.E R19, desc[UR16][R2.64+-0x18] ;  /* 0xffffe81002137981 */ /* 0x000f28000c1e1900 */
[----:B------:R-:W4:Y:S04]  /*0250*/  LDG.E R18, desc[UR16][R4.64+-0x18] ;  /* 0xffffe81004127981 */ /* 0x000f28000c1e1900 */
[----:B------:R-:W5:Y:S04]  /*0260*/  LDG.E R22, desc[UR16][R2.64+-0x14] ;  /* 0xffffec1002167981 */ /* 0x000f68000c1e1900 */
        /* <DEDUP_REMOVED lines=11> */
[----:B------:R-:W5:Y:S01]  /*0320*/  LDG.E R17, desc[UR16][R4.64+0x4] ;  /* 0x0000041004117981 */ /* 0x000f62000c1e1900 */
[----:B--2---:R-:W-:-:S03]  /*0330*/  FFMA R15, R15, R16, R14 ;  /* 0x000000100f0f7223 */ /* 0x004fc6000000000e */
[----:B------:R-:W2:Y:S04]  /*0340*/  LDG.E R16, desc[UR16][R2.64+0x4] ;  /* 0x0000041002107981 */ /* 0x000ea8000c1e1900 */
[----:B------:R-:W2:Y:S01]  /*0350*/  LDG.E R14, desc[UR16][R2.64+0x8] ;  /* 0x00000810020e7981 */ /* 0x000ea2000c1e1900 */
[----:B---3--:R-:W-:-:S03]  /*0360*/  FFMA R24, R24, R25, R15 ;  /* 0x0000001918187223 */ /* 0x008fc6000000000f */
[----:B------:R-:W3:Y:S01]  /*0370*/  LDG.E R15, desc[UR16][R4.64+0x8] ;  /* 0x00000810040f7981 */ /* 0x000ee2000c1e1900 */
[----:B----4-:R-:W-:-:S03]  /*0380*/  FFMA R25, R19, R18, R24 ;  /* 0x0000001213197223 */ /* 0x010fc60000000018 */
[----:B------:R-:W4:Y:S04]  /*0390*/  LDG.E R18, desc[UR16][R2.64+0xc] ;  /* 0x00000c1002127981 */ /* 0x000f28000c1e1900 */
[----:B------:R-:W4:Y:S01]  /*03a0*/  LDG.E R19, desc[UR16][R4.64+0xc] ;  /* 0x00000c1004137981 */ /* 0x000f22000c1e1900 */
[----:B-----5:R-:W-:-:S03]  /*03b0*/  FFMA R25, R22, R23, R25 ;  /* 0x0000001716197223 */ /* 0x020fc60000000019 */
[----:B------:R-:W5:Y:S04]  /*03c0*/  LDG.E R22, desc[UR16][R2.64+0x10] ;  /* 0x0000101002167981 */ /* 0x000f68000c1e1900 */
[----:B------:R-:W5:Y:S01]  /*03d0*/  LDG.E R23, desc[UR16][R4.64+0x10] ;  /* 0x0000101004177981 */ /* 0x000f62000c1e1900 */
[----:B------:R-:W-:-:S03]  /*03e0*/  FFMA R27, R20, R21, R25 ;  /* 0x00000015141b7223 */ /* 0x000fc60000000019 */
[----:B------:R-:W5:Y:S04]  /*03f0*/  LDG.E R24, desc[UR16][R2.64+0x14] ;  /* 0x0000141002187981 */ /* 0x000f68000c1e1900 */
[----:B------:R-:W5:Y:S04]  /*0400*/  LDG.E R25, desc[UR16][R4.64+0x14] ;  /* 0x0000141004197981 */ /* 0x000f68000c1e1900 */
[----:B------:R-:W5:Y:S01]  /*0410*/  LDG.E R21, desc[UR16][R2.64+0x18] ;  /* 0x0000181002157981 */ /* 0x000f62000c1e1900 */
[----:B------:R-:W-:-:S03]  /*0420*/  FFMA R26, R12, R13, R27 ;  /* 0x0000000d0c1a7223 */ /* 0x000fc6000000001b */
[----:B------:R-:W5:Y:S04]  /*0430*/  LDG.E R20, desc[UR16][R4.64+0x18] ;  /* 0x0000181004147981 */ /* 0x000f68000c1e1900 */
[----:B------:R0:W5:Y:S04]  /*0440*/  LDG.E R12, desc[UR16][R2.64+0x1c] ;  /* 0x00001c10020c7981 */ /* 0x000168000c1e1900 */
[----:B------:R1:W5:Y:S01]  /*0450*/  LDG.E R13, desc[UR16][R4.64+0x1c] ;  /* 0x00001c10040d7981 */ /* 0x000362000c1e1900 */
[----:B------:R-:W-:-:S04]  /*0460*/  FFMA R7, R7, R6, R26 ;  /* 0x0000000607077223 */ /* 0x000fc8000000001a */
[----:B------:R-:W-:-:S04]  /*0470*/  FFMA R7, R10, R11, R7 ;  /* 0x0000000b0a077223 */ /* 0x000fc80000000007 */
[----:B------:R-:W-:Y:S01]  /*0480*/  FFMA R7, R8, R9, R7 ;  /* 0x0000000908077223 */ /* 0x000fe20000000007 */
[----:B------:R-:W-:-:S04]  /*0490*/  UIADD3 UR11, UPT, UPT, UR11, 0x10, URZ ;  /* 0x000000100b0b7890 */ /* 0x000fc8000fffe0ff */
[----:B------:R-:W-:Y:S01]  /*04a0*/  UISETP.NE.AND UP1, UPT, UR11, URZ, UPT ;  /* 0x000000ff0b00728c */ /* 0x000fe2000bf25270 */
[----:B0-----:R-:W-:Y:S02]  /*04b0*/  IADD3 R2, P0, PT, R2, 0x40, RZ ;  /* 0x0000004002027810 */ /* 0x001fe40007f1e0ff */
[----:B-1----:R-:W-:Y:S02]  /*04c0*/  IADD3 R4, P1, PT, R4, 0x40, RZ ;  /* 0x0000004004047810 */ /* 0x002fe40007f3e0ff */
[----:B------:R-:W-:Y:S02]  /*04d0*/  IADD3.X R3, PT, PT, RZ, R3, RZ, P0, !PT ;  /* 0x00000003ff037210 */ /* 0x000fe400007fe4ff */
[----:B------:R-:W-:Y:S01]  /*04e0*/  IADD3.X R5, PT, PT, RZ, R5, RZ, P1, !PT ;  /* 0x00000005ff057210 */ /* 0x000fe20000ffe4ff */
[----:B--2---:R-:W-:-:S04]  /*04f0*/  FFMA R7, R16, R17, R7 ;  /* 0x0000001110077223 */ /* 0x004fc80000000007 */
[----:B---3--:R-:W-:-:S04]  /*0500*/  FFMA R7, R14, R15, R7 ;  /* 0x0000000f0e077223 */ /* 0x008fc80000000007 */
[----:B----4-:R-:W-:-:S04]  /*0510*/  FFMA R7, R18, R19, R7 ;  /* 0x0000001312077223 */ /* 0x010fc80000000007 */
[----:B-----5:R-:W-:-:S04]  /*0520*/  FFMA R7, R22, R23, R7 ;  /* 0x0000001716077223 */ /* 0x020fc80000000007 */
[----:B------:R-:W-:-:S04]  /*0530*/  FFMA R24, R24, R25, R7 ;  /* 0x0000001918187223 */ /* 0x000fc80000000007 */
[----:B------:R-:W-:-:S04]  /*0540*/  FFMA R21, R21, R20, R24 ;  /* 0x0000001415157223 */ /* 0x000fc80000000018 */
[----:B------:R-:W-:Y:S01]  /*0550*/  FFMA R14, R12, R13, R21 ;  /* 0x0000000d0c0e7223 */ /* 0x000fe20000000015 */
[----:B------:R-:W-:Y:S06]  /*0560*/  BRA.U UP1, `(.L_x_2) ;  /* 0xfffffffd01247547 */ /* 0x000fec000b83ffff */
.L_x_1:
[----:B------:R-:W-:Y:S05]  /*0570*/  BRA.U !UP0, `(.L_x_0) ;  /* 0x0000000508387547 */ /* 0x000fea000b800000 */
[----:B------:R-:W-:Y:S02]  /*0580*/  UISETP.GE.U32.AND UP0, UPT, UR9, 0x8, UPT ;  /* 0x000000080900788c */ /* 0x000fe4000bf06070 */
[----:B------:R-:W-:-:S04]  /*0590*/  ULOP3.LUT UR5, UR8, 0x7, URZ, 0xc0, !UPT ;  /* 0x0000000708057892 */ /* 0x000fc8000f8ec0ff */
[----:B------:R-:W-:-:S03]  /*05a0*/  UISETP.NE.AND UP1, UPT, UR5, URZ, UPT ;  /* 0x000000ff0500728c */ /* 0x000fc6000bf25270 */
[----:B------:R-:W-:Y:S08]  /*05b0*/  BRA.U !UP0, `(.L_x_3) ;  /* 0x0000000108747547 */ /* 0x000ff0000b800000 */
[----:B------:R-:W0:Y:S08]  /*05c0*/  LDC.64 R2, c[0x0][0x380] ;  /* 0x0000e000ff027b82 */ /* 0x000e300000000a00 */
[----:B------:R-:W1:Y:S01]  /*05d0*/  LDC.64 R4, c[0x0][0x388] ;  /* 0x0000e200ff047b82 */ /* 0x000e620000000a00 */
[----:B0-----:R-:W-:-:S05]  /*05e0*/  IMAD.WIDE.U32 R2, R0, 0x4, R2 ;  /* 0x0000000400027825 */ /* 0x001fca00078e0002 */
[----:B------:R-:W2:Y:S01]  /*05f0*/  LDG.E R7, desc[UR16][R2.64] ;  /* 0x0000001002077981 */ /* 0x000ea2000c1e1900 */
[----:B-1----:R-:W-:-:S03]  /*0600*/  IMAD.WIDE.U32 R4, R0, 0x4, R4 ;  /* 0x0000000400047825 */ /* 0x002fc600078e0004 */
[----:B------:R-:W3:Y:S04]  /*0610*/  LDG.E R9, desc[UR16][R2.64+0x4] ;  /* 0x0000041002097981 */ /* 0x000ee8000c1e1900 */
[----:B------:R-:W2:Y:S04]  /*0620*/  LDG.E R6, desc[UR16][R4.64] ;  /* 0x0000001004067981 */ /* 0x000ea8000c1e1900 */
        /* <DEDUP_REMOVED lines=13> */
[----:B------:R-:W-:Y:S01]  /*0700*/  IADD3 R0, PT, PT, R0, 0x8, RZ ;  /* 0x0000000800007810 */ /* 0x000fe20007ffe0ff */
[----:B--2---:R-:W-:-:S04]  /*0710*/  FFMA R6, R7, R6, R14 ;  /* 0x0000000607067223 */ /* 0x004fc8000000000e */
[----:B---3--:R-:W-:-:S04]  /*0720*/  FFMA R6, R9, R8, R6 ;  /* 0x0000000809067223 */ /* 0x008fc80000000006 */
[----:B----4-:R-:W-:-:S04]  /*0730*/  FFMA R6, R11, R10, R6 ;  /* 0x0000000a0b067223 */ /* 0x010fc80000000006 */
[----:B-----5:R-:W-:-:S04]  /*0740*/  FFMA R6, R13, R12, R6 ;  /* 0x0000000c0d067223 */ /* 0x020fc80000000006 */
[----:B------:R-:W-:-:S04]  /*0750*/  FFMA R6, R15, R16, R6 ;  /* 0x000000100f067223 */ /* 0x000fc80000000006 */
[----:B------:R-:W-:-:S04]  /*0760*/  FFMA R6, R17, R18, R6 ;  /* 0x0000001211067223 */ /* 0x000fc80000000006 */
[----:B------:R-:W-:-:S04]  /*0770*/  FFMA R6, R19, R20, R6 ;  /* 0x0000001413067223 */ /* 0x000fc80000000006 */
[----:B------:R-:W-:-:S07]  /*0780*/  FFMA R14, R21, R22, R6 ;  /* 0x00000016150e7223 */ /* 0x000fce0000000006 */
.L_x_3:
        /* <DEDUP_REMOVED lines=16> */
[----:B------:R-:W5:Y:S01]  /*0890*/  LDG.E R12, desc[UR16][R4.64+0xc] ;  /* 0x00000c10040c7981 */ /* 0x000f62000c1e1900 */
[----:B------:R-:W-:Y:S01]  /*08a0*/  IADD3 R0, PT, PT, R0, 0x4, RZ ;  /* 0x0000000400007810 */ /* 0x000fe20007ffe0ff */
[----:B--2---:R-:W-:-:S04]  /*08b0*/  FFMA R6, R7, R6, R14 ;  /* 0x0000000607067223 */ /* 0x004fc8000000000e */
[----:B---3--:R-:W-:-:S04]  /*08c0*/  FFMA R6, R9, R8, R6 ;  /* 0x0000000809067223 */ /* 0x008fc80000000006 */
[----:B----4-:R-:W-:-:S04]  /*08d0*/  FFMA R6, R11, R10, R6 ;  /* 0x0000000a0b067223 */ /* 0x010fc80000000006 */
[----:B-----5:R-:W-:-:S07]  /*08e0*/  FFMA R14, R13, R12, R6 ;  /* 0x0000000c0d0e7223 */ /* 0x020fce0000000006 */
.L_x_4:
[----:B------:R-:W-:Y:S05]  /*08f0*/  BRA.U !UP1, `(.L_x_0) ;  /* 0x0000000109587547 */ /* 0x000fea000b800000 */
[----:B------:R-:W0:Y:S01]  /*0900*/  LDC.64 R2, c[0x0][0x388] ;  /* 0x0000e200ff027b82 */ /* 0x000e220000000a00 */
[----:B------:R-:W-:-:S07]  /*0910*/  UIADD3 UR4, UPT, UPT, -UR4, URZ, URZ ;  /* 0x000000ff04047290 */ /* 0x000fce000fffe1ff */
[----:B------:R-:W1:Y:S01]  /*0920*/  LDC.64 R4, c[0x0][0x380] ;  /* 0x0000e000ff047b82 */ /* 0x000e620000000a00 */
[----:B0-----:R-:W-:-:S03]  /*0930*/  IMAD.WIDE.U32 R2, R0, 0x4, R2 ;  /* 0x0000000400027825 */ /* 0x001fc600078e0002 */
[----:B------:R-:W-:Y:S02]  /*0940*/  MOV R6, R2 ;  /* 0x0000000200067202 */ /* 0x000fe40000000f00 */
[----:B------:R-:W-:Y:S01]  /*0950*/  MOV R9, R3 ;  /* 0x0000000300097202 */ /* 0x000fe20000000f00 */
[----:B-1----:R-:W-:-:S03]  /*0960*/  IMAD.WIDE.U32 R4, R0, 0x4, R4 ;  /* 0x0000000400047825 */ /* 0x002fc600078e0004 */
[----:B------:R-:W-:Y:S02]  /*0970*/  MOV R2, R4 ;  /* 0x0000000400027202 */ /* 0x000fe40000000f00 */
[----:B------:R-:W-:-:S07]  /*0980*/  MOV R7, R5 ;  /* 0x0000000500077202 */ /* 0x000fce0000000f00 */
.L_x_5:
[----:B------:R-:W-:Y:S02]  /*0990*/  MOV R3, R7 ;  /* 0x0000000700037202 */ /* 0x000fe40000000f00 */
[----:B------:R-:W-:Y:S02]  /*09a0*/  MOV R4, R6 ;  /* 0x0000000600047202 */ /* 0x000fe40000000f00 */
[----:B------:R-:W-:Y:S02]  /*09b0*/  MOV R5, R9 ;  /* 0x0000000900057202 */ /* 0x000fe40000000f00 */
[----:B------:R0:W2:Y:S04]  /*09c0*/  LDG.E R3, desc[UR16][R2.64] ;  /* 0x0000001002037981 */ /* 0x0000a8000c1e1900 */
[----:B------:R-:W2:Y:S01]  /*09d0*/  LDG.E R0, desc[UR16][R4.64] ;  /* 0x0000001004007981 */ /* 0x000ea2000c1e1900 */
[----:B------:R-:W-:Y:S01]  /*09e0*/  UIADD3 UR4, UPT, UPT, UR4, 0x1, URZ ;  /* 0x0000000104047890 */ /* 0x000fe2000fffe0ff */
[----:B------:R-:W-:-:S03]  /*09f0*/  IADD3 R6, P0, PT, R6, 0x4, RZ ;  /* 0x0000000406067810 */ /* 0x000fc60007f1e0ff */
[----:B------:R-:W-:Y:S01]  /*0a00*/  UISETP.NE.AND UP0, UPT, UR4, URZ, UPT ;  /* 0x000000ff0400728c */ /* 0x000fe2000bf05270 */
[----:B0-----:R-:W-:Y:S02]  /*0a10*/  IADD3 R2, P1, PT, R2, 0x4, RZ ;  /* 0x0000000402027810 */ /* 0x001fe40007f3e0ff */
[----:B------:R-:W-:Y:S02]  /*0a20*/  IADD3.X R9, PT, PT, RZ, R9, RZ, P0, !PT ;  /* 0x00000009ff097210 */ /* 0x000fe400007fe4ff */
[----:B------:R-:W-:Y:S01]  /*0a30*/  IADD3.X R7, PT, PT, RZ, R7, RZ, P1, !PT ;  /* 0x00000007ff077210 */ /* 0x000fe20000ffe4ff */
[----:B--2---:R-:W-:-:S03]  /*0a40*/  FFMA R14, R3, R0, R14 ;  /* 0x00000000030e7223 */ /* 0x004fc6000000000e */
[----:B------:R-:W-:Y:S05]  /*0a50*/  BRA.U UP0, `(.L_x_5) ;  /* 0xfffffffd00cc7547 */ /* 0x000fea000b83ffff */
.L_x_0:
[----:B------:R-:W0:Y:S02]  /*0a60*/  LDC.64 R2, c[0x0][0x390] ;  /* 0x0000e400ff027b82 */ /* 0x000e240000000a00 */
[----:B0-----:R-:W-:Y:S01]  /*0a70*/  STG.E desc[UR16][R2.64], R14 ;  /* 0x0000000e02007986 */ /* 0x001fe2000c101910 */
[----:B------:R-:W-:Y:S05]  /*0a80*/  EXIT ;  /* 0x000000000000794d */ /* 0x000fea0003800000 */
.L_x_6:
[----:B------:R-:W-:-:S00]  /*0a90*/  BRA `(.L_x_6) ;  /* 0xfffffffc00fc7947 */ /* 0x000fc0000383ffff */
[----:B------:R-:W-:-:S00]  /*0aa0*/  NOP ;  /* 0x0000000000007918 */ /* 0x000fc00000000000 */
        /* <DEDUP_REMOVED lines=13> */
.L_x_7:


//--------------------- .nv.shared.reserved.0     --------------------------
	.section	.nv.shared.reserved.0,"aw",@nobits
	.weak		__nv_reservedSMEM_offset_0_alias
	.size		__nv_reservedSMEM_offset_0_alias, 0, 64
	.other		__nv_reservedSMEM_offset_0_alias,@"STO_CUDA_RESERVED_SHARED STV_DEFAULT"
__nv_reservedSMEM_offset_0_alias:
	.zero		0
	.zero		64


//--------------------- .nv.constant0.dot_kernel  --------------------------
	.section	.nv.constant0.dot_kernel,"a",@progbits
	.sectionflags	@""
	.align	4
.nv.constant0.dot_kernel:
	.zero		924


//--------------------- SYMBOLS --------------------------

	.type		.nv.reservedSmem.offset0,@object
	.size		.nv.reservedSmem.offset0,0x4
